//
// Generated by NVIDIA NVVM Compiler
//
// Compiler Build ID: CL-36424714
// Cuda compilation tools, release 13.0, V13.0.88
// Based on NVVM 20.0.0
//

.version 9.0
.target sm_100
.address_size 64

	// .globl	_Z8gpu_ilp1Pffffm

.visible .entry _Z8gpu_ilp1Pffffm(
	.param .u64 .ptr .align 1 _Z8gpu_ilp1Pffffm_param_0,
	.param .f32 _Z8gpu_ilp1Pffffm_param_1,
	.param .f32 _Z8gpu_ilp1Pffffm_param_2,
	.param .f32 _Z8gpu_ilp1Pffffm_param_3,
	.param .u64 _Z8gpu_ilp1Pffffm_param_4
)
{
	.reg .pred 	%p<2>;
	.reg .b32 	%r<9>;
	.reg .b32 	%f<22>;
	.reg .b64 	%rd<5>;

	ld.param.u64 	%rd1, [_Z8gpu_ilp1Pffffm_param_0];
	ld.param.f32 	%f21, [_Z8gpu_ilp1Pffffm_param_1];
	ld.param.f32 	%f4, [_Z8gpu_ilp1Pffffm_param_2];
	ld.param.f32 	%f5, [_Z8gpu_ilp1Pffffm_param_3];
	mov.b32 	%r8, 0;
$L__BB0_1:
	.pragma "nounroll";
	fma.rn.f32 	%f6, %f4, %f21, %f5;
	fma.rn.f32 	%f7, %f4, %f6, %f5;
	fma.rn.f32 	%f8, %f4, %f7, %f5;
	fma.rn.f32 	%f9, %f4, %f8, %f5;
	fma.rn.f32 	%f10, %f4, %f9, %f5;
	fma.rn.f32 	%f11, %f4, %f10, %f5;
	fma.rn.f32 	%f12, %f4, %f11, %f5;
	fma.rn.f32 	%f13, %f4, %f12, %f5;
	fma.rn.f32 	%f14, %f4, %f13, %f5;
	fma.rn.f32 	%f15, %f4, %f14, %f5;
	fma.rn.f32 	%f16, %f4, %f15, %f5;
	fma.rn.f32 	%f17, %f4, %f16, %f5;
	fma.rn.f32 	%f18, %f4, %f17, %f5;
	fma.rn.f32 	%f19, %f4, %f18, %f5;
	fma.rn.f32 	%f20, %f4, %f19, %f5;
	fma.rn.f32 	%f21, %f4, %f20, %f5;
	add.s32 	%r8, %r8, 16;
	setp.ne.s32 	%p1, %r8, 524288;
	@%p1 bra 	$L__BB0_1;
	cvta.to.global.u64 	%rd2, %rd1;
	mov.u32 	%r4, %ctaid.x;
	mov.u32 	%r5, %ntid.x;
	mov.u32 	%r6, %tid.x;
	mad.lo.s32 	%r7, %r4, %r5, %r6;
	mul.wide.u32 	%rd3, %r7, 4;
	add.s64 	%rd4, %rd2, %rd3;
	st.global.f32 	[%rd4], %f21;
	ret;

}
	// .globl	_Z8gpu_ilp4Pffffm
.visible .entry _Z8gpu_ilp4Pffffm(
	.param .u64 .ptr .align 1 _Z8gpu_ilp4Pffffm_param_0,
	.param .f32 _Z8gpu_ilp4Pffffm_param_1,
	.param .f32 _Z8gpu_ilp4Pffffm_param_2,
	.param .f32 _Z8gpu_ilp4Pffffm_param_3,
	.param .u64 _Z8gpu_ilp4Pffffm_param_4
)
{
	.reg .pred 	%p<2>;
	.reg .b32 	%r<10>;
	.reg .b32 	%f<76>;
	.reg .b64 	%rd<5>;

	ld.param.u64 	%rd1, [_Z8gpu_ilp4Pffffm_param_0];
	ld.param.f32 	%f72, [_Z8gpu_ilp4Pffffm_param_1];
	ld.param.f32 	%f10, [_Z8gpu_ilp4Pffffm_param_2];
	ld.param.f32 	%f11, [_Z8gpu_ilp4Pffffm_param_3];
	mov.b32 	%r9, 0;
	mov.f32 	%f73, %f72;
	mov.f32 	%f74, %f72;
	mov.f32 	%f75, %f72;
$L__BB1_1:
	.pragma "nounroll";
	fma.rn.f32 	%f12, %f10, %f75, %f11;
	fma.rn.f32 	%f13, %f10, %f74, %f11;
	fma.rn.f32 	%f14, %f10, %f73, %f11;
	fma.rn.f32 	%f15, %f10, %f72, %f11;
	fma.rn.f32 	%f16, %f10, %f12, %f11;
	fma.rn.f32 	%f17, %f10, %f13, %f11;
	fma.rn.f32 	%f18, %f10, %f14, %f11;
	fma.rn.f32 	%f19, %f10, %f15, %f11;
	fma.rn.f32 	%f20, %f10, %f16, %f11;
	fma.rn.f32 	%f21, %f10, %f17, %f11;
	fma.rn.f32 	%f22, %f10, %f18, %f11;
	fma.rn.f32 	%f23, %f10, %f19, %f11;
	fma.rn.f32 	%f24, %f10, %f20, %f11;
	fma.rn.f32 	%f25, %f10, %f21, %f11;
	fma.rn.f32 	%f26, %f10, %f22, %f11;
	fma.rn.f32 	%f27, %f10, %f23, %f11;
	fma.rn.f32 	%f28, %f10, %f24, %f11;
	fma.rn.f32 	%f29, %f10, %f25, %f11;
	fma.rn.f32 	%f30, %f10, %f26, %f11;
	fma.rn.f32 	%f31, %f10, %f27, %f11;
	fma.rn.f32 	%f32, %f10, %f28, %f11;
	fma.rn.f32 	%f33, %f10, %f29, %f11;
	fma.rn.f32 	%f34, %f10, %f30, %f11;
	fma.rn.f32 	%f35, %f10, %f31, %f11;
	fma.rn.f32 	%f36, %f10, %f32, %f11;
	fma.rn.f32 	%f37, %f10, %f33, %f11;
	fma.rn.f32 	%f38, %f10, %f34, %f11;
	fma.rn.f32 	%f39, %f10, %f35, %f11;
	fma.rn.f32 	%f40, %f10, %f36, %f11;
	fma.rn.f32 	%f41, %f10, %f37, %f11;
	fma.rn.f32 	%f42, %f10, %f38, %f11;
	fma.rn.f32 	%f43, %f10, %f39, %f11;
	fma.rn.f32 	%f44, %f10, %f40, %f11;
	fma.rn.f32 	%f45, %f10, %f41, %f11;
	fma.rn.f32 	%f46, %f10, %f42, %f11;
	fma.rn.f32 	%f47, %f10, %f43, %f11;
	fma.rn.f32 	%f48, %f10, %f44, %f11;
	fma.rn.f32 	%f49, %f10, %f45, %f11;
	fma.rn.f32 	%f50, %f10, %f46, %f11;
	fma.rn.f32 	%f51, %f10, %f47, %f11;
	fma.rn.f32 	%f52, %f10, %f48, %f11;
	fma.rn.f32 	%f53, %f10, %f49, %f11;
	fma.rn.f32 	%f54, %f10, %f50, %f11;
	fma.rn.f32 	%f55, %f10, %f51, %f11;
	fma.rn.f32 	%f56, %f10, %f52, %f11;
	fma.rn.f32 	%f57, %f10, %f53, %f11;
	fma.rn.f32 	%f58, %f10, %f54, %f11;
	fma.rn.f32 	%f59, %f10, %f55, %f11;
	fma.rn.f32 	%f60, %f10, %f56, %f11;
	fma.rn.f32 	%f61, %f10, %f57, %f11;
	fma.rn.f32 	%f62, %f10, %f58, %f11;
	fma.rn.f32 	%f63, %f10, %f59, %f11;
	fma.rn.f32 	%f64, %f10, %f60, %f11;
	fma.rn.f32 	%f65, %f10, %f61, %f11;
	fma.rn.f32 	%f66, %f10, %f62, %f11;
	fma.rn.f32 	%f67, %f10, %f63, %f11;
	fma.rn.f32 	%f68, %f10, %f64, %f11;
	fma.rn.f32 	%f69, %f10, %f65, %f11;
	fma.rn.f32 	%f70, %f10, %f66, %f11;
	fma.rn.f32 	%f71, %f10, %f67, %f11;
	fma.rn.f32 	%f75, %f10, %f68, %f11;
	fma.rn.f32 	%f74, %f10, %f69, %f11;
	fma.rn.f32 	%f73, %f10, %f70, %f11;
	fma.rn.f32 	%f72, %f10, %f71, %f11;
	add.s32 	%r9, %r9, 16;
	setp.ne.s32 	%p1, %r9, 524288;
	@%p1 bra 	$L__BB1_1;
	cvta.to.global.u64 	%rd2, %rd1;
	mov.u32 	%r4, %ctaid.x;
	mov.u32 	%r5, %ntid.x;
	mov.u32 	%r6, %tid.x;
	mad.lo.s32 	%r7, %r4, %r5, %r6;
	shl.b32 	%r8, %r7, 2;
	mul.wide.u32 	%rd3, %r8, 4;
	add.s64 	%rd4, %rd2, %rd3;
	st.global.f32 	[%rd4], %f75;
	st.global.f32 	[%rd4+4], %f74;
	st.global.f32 	[%rd4+8], %f73;
	st.global.f32 	[%rd4+12], %f72;
	ret;

}
	// .globl	_Z15gpu_global_ilp1Pfm
.visible .entry _Z15gpu_global_ilp1Pfm(
	.param .u64 .ptr .align 1 _Z15gpu_global_ilp1Pfm_param_0,
	.param .u64 _Z15gpu_global_ilp1Pfm_param_1
)
{
	.reg .pred 	%p<2>;
	.reg .b32 	%r<9>;
	.reg .b32 	%f<20>;
	.reg .b64 	%rd<5>;

	ld.param.u64 	%rd2, [_Z15gpu_global_ilp1Pfm_param_0];
	cvta.to.global.u64 	%rd3, %rd2;
	mov.u32 	%r4, %ctaid.x;
	mov.u32 	%r5, %ntid.x;
	mov.u32 	%r6, %tid.x;
	mad.lo.s32 	%r7, %r4, %r5, %r6;
	mul.wide.u32 	%rd4, %r7, 4;
	add.s64 	%rd1, %rd3, %rd4;
	ld.global.f32 	%f19, [%rd1];
	mov.b32 	%r8, 0;
$L__BB2_1:
	.pragma "nounroll";
	mul.f32 	%f4, %f19, 0f40400000;
	mul.f32 	%f5, %f4, 0f40400000;
	mul.f32 	%f6, %f5, 0f40400000;
	mul.f32 	%f7, %f6, 0f40400000;
	mul.f32 	%f8, %f7, 0f40400000;
	mul.f32 	%f9, %f8, 0f40400000;
	mul.f32 	%f10, %f9, 0f40400000;
	mul.f32 	%f11, %f10, 0f40400000;
	mul.f32 	%f12, %f11, 0f40400000;
	mul.f32 	%f13, %f12, 0f40400000;
	mul.f32 	%f14, %f13, 0f40400000;
	mul.f32 	%f15, %f14, 0f40400000;
	mul.f32 	%f16, %f15, 0f40400000;
	mul.f32 	%f17, %f16, 0f40400000;
	mul.f32 	%f18, %f17, 0f40400000;
	mul.f32 	%f19, %f18, 0f40400000;
	add.s32 	%r8, %r8, 16;
	setp.ne.s32 	%p1, %r8, 524288;
	@%p1 bra 	$L__BB2_1;
	st.global.f32 	[%rd1], %f19;
	ret;

}
	// .globl	_Z15gpu_global_ilp4Pfm
.visible .entry _Z15gpu_global_ilp4Pfm(
	.param .u64 .ptr .align 1 _Z15gpu_global_ilp4Pfm_param_0,
	.param .u64 _Z15gpu_global_ilp4Pfm_param_1
)
{
	.reg .pred 	%p<2>;
	.reg .b32 	%r<10>;
	.reg .b32 	%f<77>;
	.reg .b64 	%rd<5>;

	ld.param.u64 	%rd2, [_Z15gpu_global_ilp4Pfm_param_0];
	cvta.to.global.u64 	%rd3, %rd2;
	mov.u32 	%r4, %ctaid.x;
	mov.u32 	%r5, %ntid.x;
	mov.u32 	%r6, %tid.x;
	mad.lo.s32 	%r7, %r4, %r5, %r6;
	shl.b32 	%r8, %r7, 2;
	mul.wide.u32 	%rd4, %r8, 4;
	add.s64 	%rd1, %rd3, %rd4;
	ld.global.f32 	%f76, [%rd1];
	ld.global.f32 	%f75, [%rd1+4];
	ld.global.f32 	%f74, [%rd1+8];
	ld.global.f32 	%f73, [%rd1+12];
	mov.b32 	%r9, 0;
$L__BB3_1:
	.pragma "nounroll";
	mul.f32 	%f13, %f76, 0f40400000;
	mul.f32 	%f14, %f75, 0f40400000;
	mul.f32 	%f15, %f74, 0f40400000;
	mul.f32 	%f16, %f73, 0f40400000;
	mul.f32 	%f17, %f13, 0f40400000;
	mul.f32 	%f18, %f14, 0f40400000;
	mul.f32 	%f19, %f15, 0f40400000;
	mul.f32 	%f20, %f16, 0f40400000;
	mul.f32 	%f21, %f17, 0f40400000;
	mul.f32 	%f22, %f18, 0f40400000;
	mul.f32 	%f23, %f19, 0f40400000;
	mul.f32 	%f24, %f20, 0f40400000;
	mul.f32 	%f25, %f21, 0f40400000;
	mul.f32 	%f26, %f22, 0f40400000;
	mul.f32 	%f27, %f23, 0f40400000;
	mul.f32 	%f28, %f24, 0f40400000;
	mul.f32 	%f29, %f25, 0f40400000;
	mul.f32 	%f30, %f26, 0f40400000;
	mul.f32 	%f31, %f27, 0f40400000;
	mul.f32 	%f32, %f28, 0f40400000;
	mul.f32 	%f33, %f29, 0f40400000;
	mul.f32 	%f34, %f30, 0f40400000;
	mul.f32 	%f35, %f31, 0f40400000;
	mul.f32 	%f36, %f32, 0f40400000;
	mul.f32 	%f37, %f33, 0f40400000;
	mul.f32 	%f38, %f34, 0f40400000;
	mul.f32 	%f39, %f35, 0f40400000;
	mul.f32 	%f40, %f36, 0f40400000;
	mul.f32 	%f41, %f37, 0f40400000;
	mul.f32 	%f42, %f38, 0f40400000;
	mul.f32 	%f43, %f39, 0f40400000;
	mul.f32 	%f44, %f40, 0f40400000;
	mul.f32 	%f45, %f41, 0f40400000;
	mul.f32 	%f46, %f42, 0f40400000;
	mul.f32 	%f47, %f43, 0f40400000;
	mul.f32 	%f48, %f44, 0f40400000;
	mul.f32 	%f49, %f45, 0f40400000;
	mul.f32 	%f50, %f46, 0f40400000;
	mul.f32 	%f51, %f47, 0f40400000;
	mul.f32 	%f52, %f48, 0f40400000;
	mul.f32 	%f53, %f49, 0f40400000;
	mul.f32 	%f54, %f50, 0f40400000;
	mul.f32 	%f55, %f51, 0f40400000;
	mul.f32 	%f56, %f52, 0f40400000;
	mul.f32 	%f57, %f53, 0f40400000;
	mul.f32 	%f58, %f54, 0f40400000;
	mul.f32 	%f59, %f55, 0f40400000;
	mul.f32 	%f60, %f56, 0f40400000;
	mul.f32 	%f61, %f57, 0f40400000;
	mul.f32 	%f62, %f58, 0f40400000;
	mul.f32 	%f63, %f59, 0f40400000;
	mul.f32 	%f64, %f60, 0f40400000;
	mul.f32 	%f65, %f61, 0f40400000;
	mul.f32 	%f66, %f62, 0f40400000;
	mul.f32 	%f67, %f63, 0f40400000;
	mul.f32 	%f68, %f64, 0f40400000;
	mul.f32 	%f69, %f65, 0f40400000;
	mul.f32 	%f70, %f66, 0f40400000;
	mul.f32 	%f71, %f67, 0f40400000;
	mul.f32 	%f72, %f68, 0f40400000;
	mul.f32 	%f76, %f69, 0f40400000;
	mul.f32 	%f75, %f70, 0f40400000;
	mul.f32 	%f74, %f71, 0f40400000;
	mul.f32 	%f73, %f72, 0f40400000;
	add.s32 	%r9, %r9, 16;
	setp.ne.s32 	%p1, %r9, 524288;
	@%p1 bra 	$L__BB3_1;
	st.global.f32 	[%rd1], %f76;
	st.global.f32 	[%rd1+4], %f75;
	st.global.f32 	[%rd1+8], %f74;
	st.global.f32 	[%rd1+12], %f73;
	ret;

}


// ===== COMPILED SASS (sm_100) =====

	.target	sm_100

	.elftype	@"ET_EXEC"


//--------------------- .note.nv.tkinfo           --------------------------
	.section	.note.nv.tkinfo,"",@"SHT_NOTE"
	.sectionflags	@"SHF_NOTE_NV_TKINFO"
	.tkinfo
        /*0018*/ 	.word	0x00000002
        /*0030*/ 	.string	""
        /*0030*/ 	.string	"ptxas"
        /*0030*/ 	.string	"Cuda compilation tools, release 13.0, V13.0.88"
        /*0030*/ 	.string	"Build cuda_13.0.r13.0/compiler.36424714_0"
        /*0030*/ 	.string	"-arch sm_100 -m 64 "



//--------------------- .note.nv.cuinfo           --------------------------
	.section	.note.nv.cuinfo,"",@"SHT_NOTE"
	.sectionflags	@"SHF_NOTE_NV_CUINFO"
        /*0018*/ 	.short	0x0002
        /*001a*/ 	.short	0x0064
        /*001c*/ 	.short	0x0082
	.zero		2


//--------------------- .nv.info                  --------------------------
	.section	.nv.info,"",@"SHT_CUDA_INFO"
	.align	4


	//----- nvinfo : EIATTR_REGCOUNT
	.align		4
        /*0000*/ 	.byte	0x04, 0x2f
        /*0002*/ 	.short	(.L_1 - .L_0)
	.align		4
.L_0:
        /*0004*/ 	.word	index@(_Z8gpu_ilp1Pffffm)
        /*0008*/ 	.word	0x0000000a


	//----- nvinfo : EIATTR_FRAME_SIZE
	.align		4
.L_1:
        /*000c*/ 	.byte	0x04, 0x11
        /*000e*/ 	.short	(.L_3 - .L_2)
	.align		4
.L_2:
        /*0010*/ 	.word	index@(_Z8gpu_ilp1Pffffm)
        /*0014*/ 	.word	0x00000000


	//----- nvinfo : EIATTR_REGCOUNT
	.align		4
.L_3:
        /*0018*/ 	.byte	0x04, 0x2f
        /*001a*/ 	.short	(.L_5 - .L_4)
	.align		4
.L_4:
        /*001c*/ 	.word	index@(_Z8gpu_ilp4Pffffm)
        /*0020*/ 	.word	0x00000010


	//----- nvinfo : EIATTR_FRAME_SIZE
	.align		4
.L_5:
        /*0024*/ 	.byte	0x04, 0x11
        /*0026*/ 	.short	(.L_7 - .L_6)
	.align		4
.L_6:
        /*0028*/ 	.word	index@(_Z8gpu_ilp4Pffffm)
        /*002c*/ 	.word	0x00000000


	//----- nvinfo : EIATTR_REGCOUNT
	.align		4
.L_7:
        /*0030*/ 	.byte	0x04, 0x2f
        /*0032*/ 	.short	(.L_9 - .L_8)
	.align		4
.L_8:
        /*0034*/ 	.word	index@(_Z15gpu_global_ilp1Pfm)
        /*0038*/ 	.word	0x00000008


	//----- nvinfo : EIATTR_FRAME_SIZE
	.align		4
.L_9:
        /*003c*/ 	.byte	0x04, 0x11
        /*003e*/ 	.short	(.L_11 - .L_10)
	.align		4
.L_10:
        /*0040*/ 	.word	index@(_Z15gpu_global_ilp1Pfm)
        /*0044*/ 	.word	0x00000000


	//----- nvinfo : EIATTR_REGCOUNT
	.align		4
.L_11:
        /*0048*/ 	.byte	0x04, 0x2f
        /*004a*/ 	.short	(.L_13 - .L_12)
	.align		4
.L_12:
        /*004c*/ 	.word	index@(_Z15gpu_global_ilp4Pfm)
        /*0050*/ 	.word	0x0000000e


	//----- nvinfo : EIATTR_FRAME_SIZE
	.align		4
.L_13:
        /*0054*/ 	.byte	0x04, 0x11
        /*0056*/ 	.short	(.L_15 - .L_14)
	.align		4
.L_14:
        /*0058*/ 	.word	index@(_Z15gpu_global_ilp4Pfm)
        /*005c*/ 	.word	0x00000000


	//----- nvinfo : EIATTR_MIN_STACK_SIZE
	.align		4
.L_15:
        /*0060*/ 	.byte	0x04, 0x12
        /*0062*/ 	.short	(.L_17 - .L_16)
	.align		4
.L_16:
        /*0064*/ 	.word	index@(_Z15gpu_global_ilp4Pfm)
        /*0068*/ 	.word	0x00000000


	//----- nvinfo : EIATTR_MIN_STACK_SIZE
	.align		4
.L_17:
        /*006c*/ 	.byte	0x04, 0x12
        /*006e*/ 	.short	(.L_19 - .L_18)
	.align		4
.L_18:
        /*0070*/ 	.word	index@(_Z15gpu_global_ilp1Pfm)
        /*0074*/ 	.word	0x00000000


	//----- nvinfo : EIATTR_MIN_STACK_SIZE
	.align		4
.L_19:
        /*0078*/ 	.byte	0x04, 0x12
        /*007a*/ 	.short	(.L_21 - .L_20)
	.align		4
.L_20:
        /*007c*/ 	.word	index@(_Z8gpu_ilp4Pffffm)
        /*0080*/ 	.word	0x00000000


	//----- nvinfo : EIATTR_MIN_STACK_SIZE
	.align		4
.L_21:
        /*0084*/ 	.byte	0x04, 0x12
        /*0086*/ 	.short	(.L_23 - .L_22)
	.align		4
.L_22:
        /*0088*/ 	.word	index@(_Z8gpu_ilp1Pffffm)
        /*008c*/ 	.word	0x00000000
.L_23:


//--------------------- .nv.compat                --------------------------
	.section	.nv.compat,"",@"SHT_CUDA_COMPAT_INFO"
	.align	4
        /*0000*/ 	.byte	0x02, 0x09, 0x00, 0x00, 0x02, 0x02, 0x01, 0x00, 0x02, 0x05, 0x05, 0x00, 0x03, 0x07, 0x01, 0x01
        /*0010*/ 	.byte	0x02, 0x03, 0x00, 0x00, 0x02, 0x06, 0x01, 0x00, 0x04, 0x0b, 0x08, 0x00, 0x09, 0x00, 0x00, 0x00
        /*0020*/ 	.byte	0x00, 0x00, 0x00, 0x00


//--------------------- .nv.info._Z15gpu_global_ilp4Pfm --------------------------
	.section	.nv.info._Z15gpu_global_ilp4Pfm,"",@"SHT_CUDA_INFO"
	.sectionflags	@""
	.align	4


	//----- nvinfo : EIATTR_CUDA_API_VERSION
	.align		4
        /*0000*/ 	.byte	0x04, 0x37
        /*0002*/ 	.short	(.L_25 - .L_24)
.L_24:
        /*0004*/ 	.word	0x00000082


	//----- nvinfo : EIATTR_KPARAM_INFO
	.align		4
.L_25:
        /*0008*/ 	.byte	0x04, 0x17
        /*000a*/ 	.short	(.L_27 - .L_26)
.L_26:
        /*000c*/ 	.word	0x00000000
        /*0010*/ 	.short	0x0001
        /*0012*/ 	.short	0x0008
        /*0014*/ 	.byte	0x00, 0xf0, 0x21, 0x00


	//----- nvinfo : EIATTR_KPARAM_INFO
	.align		4
.L_27:
        /*0018*/ 	.byte	0x04, 0x17
        /*001a*/ 	.short	(.L_29 - .L_28)
.L_28:
        /*001c*/ 	.word	0x00000000
        /*0020*/ 	.short	0x0000
        /*0022*/ 	.short	0x0000
        /*0024*/ 	.byte	0x00, 0xf5, 0x21, 0x00


	//----- nvinfo : EIATTR_SPARSE_MMA_MASK
	.align		4
.L_29:
        /*0028*/ 	.byte	0x03, 0x50
        /*002a*/ 	.short	0x0000


	//----- nvinfo : EIATTR_MAXREG_COUNT
	.align		4
        /*002c*/ 	.byte	0x03, 0x1b
        /*002e*/ 	.short	0x00ff


	//----- nvinfo : EIATTR_MERCURY_ISA_VERSION
	.align		4
        /*0030*/ 	.byte	0x03, 0x5f
        /*0032*/ 	.short	0x0101


	//----- nvinfo : EIATTR_VRC_CTA_INIT_COUNT
	.align		4
        /*0034*/ 	.byte	0x02, 0x4a
	.zero		1
	.zero		1


	//----- nvinfo : EIATTR_EXIT_INSTR_OFFSETS
	.align		4
        /*0038*/ 	.byte	0x04, 0x1c
        /*003a*/ 	.short	(.L_31 - .L_30)


	//   ....[0]....
.L_30:
        /*003c*/ 	.word	0x00000550


	//----- nvinfo : EIATTR_CBANK_PARAM_SIZE
	.align		4
.L_31:
        /*0040*/ 	.byte	0x03, 0x19
        /*0042*/ 	.short	0x0010


	//----- nvinfo : EIATTR_PARAM_CBANK
	.align		4
        /*0044*/ 	.byte	0x04, 0x0a
        /*0046*/ 	.short	(.L_33 - .L_32)
	.align		4
.L_32:
        /*0048*/ 	.word	index@(.nv.constant0._Z15gpu_global_ilp4Pfm)
        /*004c*/ 	.short	0x0380
        /*004e*/ 	.short	0x0010


	//----- nvinfo : EIATTR_SW_WAR
	.align		4
.L_33:
        /*0050*/ 	.byte	0x04, 0x36
        /*0052*/ 	.short	(.L_35 - .L_34)
.L_34:
        /*0054*/ 	.word	0x00000008
.L_35:


//--------------------- .nv.info._Z15gpu_global_ilp1Pfm --------------------------
	.section	.nv.info._Z15gpu_global_ilp1Pfm,"",@"SHT_CUDA_INFO"
	.sectionflags	@""
	.align	4


	//----- nvinfo : EIATTR_CUDA_API_VERSION
	.align		4
        /*0000*/ 	.byte	0x04, 0x37
        /*0002*/ 	.short	(.L_37 - .L_36)
.L_36:
        /*0004*/ 	.word	0x00000082


	//----- nvinfo : EIATTR_KPARAM_INFO
	.align		4
.L_37:
        /*0008*/ 	.byte	0x04, 0x17
        /*000a*/ 	.short	(.L_39 - .L_38)
.L_38:
        /*000c*/ 	.word	0x00000000
        /*0010*/ 	.short	0x0001
        /*0012*/ 	.short	0x0008
        /*0014*/ 	.byte	0x00, 0xf0, 0x21, 0x00


	//----- nvinfo : EIATTR_KPARAM_INFO
	.align		4
.L_39:
        /*0018*/ 	.byte	0x04, 0x17
        /*001a*/ 	.short	(.L_41 - .L_40)
.L_40:
        /*001c*/ 	.word	0x00000000
        /*0020*/ 	.short	0x0000
        /*0022*/ 	.short	0x0000
        /*0024*/ 	.byte	0x00, 0xf5, 0x21, 0x00


	//----- nvinfo : EIATTR_SPARSE_MMA_MASK
	.align		4
.L_41:
        /*0028*/ 	.byte	0x03, 0x50
        /*002a*/ 	.short	0x0000


	//----- nvinfo : EIATTR_MAXREG_COUNT
	.align		4
        /*002c*/ 	.byte	0x03, 0x1b
        /*002e*/ 	.short	0x00ff


	//----- nvinfo : EIATTR_MERCURY_ISA_VERSION
	.align		4
        /*0030*/ 	.byte	0x03, 0x5f
        /*0032*/ 	.short	0x0101


	//----- nvinfo : EIATTR_VRC_CTA_INIT_COUNT
	.align		4
        /*0034*/ 	.byte	0x02, 0x4a
	.zero		1
	.zero		1


	//----- nvinfo : EIATTR_EXIT_INSTR_OFFSETS
	.align		4
        /*0038*/ 	.byte	0x04, 0x1c
        /*003a*/ 	.short	(.L_43 - .L_42)


	//   ....[0]....
.L_42:
        /*003c*/ 	.word	0x000001e0


	//----- nvinfo : EIATTR_CBANK_PARAM_SIZE
	.align		4
.L_43:
        /*0040*/ 	.byte	0x03, 0x19
        /*0042*/ 	.short	0x0010


	//----- nvinfo : EIATTR_PARAM_CBANK
	.align		4
        /*0044*/ 	.byte	0x04, 0x0a
        /*0046*/ 	.short	(.L_45 - .L_44)
	.align		4
.L_44:
        /*0048*/ 	.word	index@(.nv.constant0._Z15gpu_global_ilp1Pfm)
        /*004c*/ 	.short	0x0380
        /*004e*/ 	.short	0x0010


	//----- nvinfo : EIATTR_SW_WAR
	.align		4
.L_45:
        /*0050*/ 	.byte	0x04, 0x36
        /*0052*/ 	.short	(.L_47 - .L_46)
.L_46:
        /*0054*/ 	.word	0x00000008
.L_47:


//--------------------- .nv.info._Z8gpu_ilp4Pffffm --------------------------
	.section	.nv.info._Z8gpu_ilp4Pffffm,"",@"SHT_CUDA_INFO"
	.sectionflags	@""
	.align	4


	//----- nvinfo : EIATTR_CUDA_API_VERSION
	.align		4
        /*0000*/ 	.byte	0x04, 0x37
        /*0002*/ 	.short	(.L_49 - .L_48)
.L_48:
        /*0004*/ 	.word	0x00000082


	//----- nvinfo : EIATTR_KPARAM_INFO
	.align		4
.L_49:
        /*0008*/ 	.byte	0x04, 0x17
        /*000a*/ 	.short	(.L_51 - .L_50)
.L_50:
        /*000c*/ 	.word	0x00000000
        /*0010*/ 	.short	0x0004
        /*0012*/ 	.short	0x0018
        /*0014*/ 	.byte	0x00, 0xf0, 0x21, 0x00


	//----- nvinfo : EIATTR_KPARAM_INFO
	.align		4
.L_51:
        /*0018*/ 	.byte	0x04, 0x17
        /*001a*/ 	.short	(.L_53 - .L_52)
.L_52:
        /*001c*/ 	.word	0x00000000
        /*0020*/ 	.short	0x0003
        /*0022*/ 	.short	0x0010
        /*0024*/ 	.byte	0x00, 0xf0, 0x11, 0x00


	//----- nvinfo : EIATTR_KPARAM_INFO
	.align		4
.L_53:
        /*0028*/ 	.byte	0x04, 0x17
        /*002a*/ 	.short	(.L_55 - .L_54)
.L_54:
        /*002c*/ 	.word	0x00000000
        /*0030*/ 	.short	0x0002
        /*0032*/ 	.short	0x000c
        /*0034*/ 	.byte	0x00, 0xf0, 0x11, 0x00


	//----- nvinfo : EIATTR_KPARAM_INFO
	.align		4
.L_55:
        /*0038*/ 	.byte	0x04, 0x17
        /*003a*/ 	.short	(.L_57 - .L_56)
.L_56:
        /*003c*/ 	.word	0x00000000
        /*0040*/ 	.short	0x0001
        /*0042*/ 	.short	0x0008
        /*0044*/ 	.byte	0x00, 0xf0, 0x11, 0x00


	//----- nvinfo : EIATTR_KPARAM_INFO
	.align		4
.L_57:
        /*0048*/ 	.byte	0x04, 0x17
        /*004a*/ 	.short	(.L_59 - .L_58)
.L_58:
        /*004c*/ 	.word	0x00000000
        /*0050*/ 	.short	0x0000
        /*0052*/ 	.short	0x0000
        /*0054*/ 	.byte	0x00, 0xf5, 0x21, 0x00


	//----- nvinfo : EIATTR_SPARSE_MMA_MASK
	.align		4
.L_59:
        /*0058*/ 	.byte	0x03, 0x50
        /*005a*/ 	.short	0x0000


	//----- nvinfo : EIATTR_MAXREG_COUNT
	.align		4
        /*005c*/ 	.byte	0x03, 0x1b
        /*005e*/ 	.short	0x00ff


	//----- nvinfo : EIATTR_MERCURY_ISA_VERSION
	.align		4
        /*0060*/ 	.byte	0x03, 0x5f
        /*0062*/ 	.short	0x0101


	//----- nvinfo : EIATTR_VRC_CTA_INIT_COUNT
	.align		4
        /*0064*/ 	.byte	0x02, 0x4a
	.zero		1
	.zero		1


	//----- nvinfo : EIATTR_EXIT_INSTR_OFFSETS
	.align		4
        /*0068*/ 	.byte	0x04, 0x1c
        /*006a*/ 	.short	(.L_61 - .L_60)


	//   ....[0]....
.L_60:
        /*006c*/ 	.word	0x00000580


	//----- nvinfo : EIATTR_CBANK_PARAM_SIZE
	.align		4
.L_61:
        /*0070*/ 	.byte	0x03, 0x19
        /*0072*/ 	.short	0x0020


	//----- nvinfo : EIATTR_PARAM_CBANK
	.align		4
        /*0074*/ 	.byte	0x04, 0x0a
        /*0076*/ 	.short	(.L_63 - .L_62)
	.align		4
.L_62:
        /*0078*/ 	.word	index@(.nv.constant0._Z8gpu_ilp4Pffffm)
        /*007c*/ 	.short	0x0380
        /*007e*/ 	.short	0x0020


	//----- nvinfo : EIATTR_SW_WAR
	.align		4
.L_63:
        /*0080*/ 	.byte	0x04, 0x36
        /*0082*/ 	.short	(.L_65 - .L_64)
.L_64:
        /*0084*/ 	.word	0x00000008
.L_65:


//--------------------- .nv.info._Z8gpu_ilp1Pffffm --------------------------
	.section	.nv.info._Z8gpu_ilp1Pffffm,"",@"SHT_CUDA_INFO"
	.sectionflags	@""
	.align	4


	//----- nvinfo : EIATTR_CUDA_API_VERSION
	.align		4
        /*0000*/ 	.byte	0x04, 0x37
        /*0002*/ 	.short	(.L_67 - .L_66)
.L_66:
        /*0004*/ 	.word	0x00000082


	//----- nvinfo : EIATTR_KPARAM_INFO
	.align		4
.L_67:
        /*0008*/ 	.byte	0x04, 0x17
        /*000a*/ 	.short	(.L_69 - .L_68)
.L_68:
        /*000c*/ 	.word	0x00000000
        /*0010*/ 	.short	0x0004
        /*0012*/ 	.short	0x0018
        /*0014*/ 	.byte	0x00, 0xf0, 0x21, 0x00


	//----- nvinfo : EIATTR_KPARAM_INFO
	.align		4
.L_69:
        /*0018*/ 	.byte	0x04, 0x17
        /*001a*/ 	.short	(.L_71 - .L_70)
.L_70:
        /*001c*/ 	.word	0x00000000
        /*0020*/ 	.short	0x0003
        /*0022*/ 	.short	0x0010
        /*0024*/ 	.byte	0x00, 0xf0, 0x11, 0x00


	//----- nvinfo : EIATTR_KPARAM_INFO
	.align		4
.L_71:
        /*0028*/ 	.byte	0x04, 0x17
        /*002a*/ 	.short	(.L_73 - .L_72)
.L_72:
        /*002c*/ 	.word	0x00000000
        /*0030*/ 	.short	0x0002
        /*0032*/ 	.short	0x000c
        /*0034*/ 	.byte	0x00, 0xf0, 0x11, 0x00


	//----- nvinfo : EIATTR_KPARAM_INFO
	.align		4
.L_73:
        /*0038*/ 	.byte	0x04, 0x17
        /*003a*/ 	.short	(.L_75 - .L_74)
.L_74:
        /*003c*/ 	.word	0x00000000
        /*0040*/ 	.short	0x0001
        /*0042*/ 	.short	0x0008
        /*0044*/ 	.byte	0x00, 0xf0, 0x11, 0x00


	//----- nvinfo : EIATTR_KPARAM_INFO
	.align		4
.L_75:
        /*0048*/ 	.byte	0x04, 0x17
        /*004a*/ 	.short	(.L_77 - .L_76)
.L_76:
        /*004c*/ 	.word	0x00000000
        /*0050*/ 	.short	0x0000
        /*0052*/ 	.short	0x0000
        /*0054*/ 	.byte	0x00, 0xf5, 0x21, 0x00


	//----- nvinfo : EIATTR_SPARSE_MMA_MASK
	.align		4
.L_77:
        /*0058*/ 	.byte	0x03, 0x50
        /*005a*/ 	.short	0x0000


	//----- nvinfo : EIATTR_MAXREG_COUNT
	.align		4
        /*005c*/ 	.byte	0x03, 0x1b
        /*005e*/ 	.short	0x00ff


	//----- nvinfo : EIATTR_MERCURY_ISA_VERSION
	.align		4
        /*0060*/ 	.byte	0x03, 0x5f
        /*0062*/ 	.short	0x0101


	//----- nvinfo : EIATTR_VRC_CTA_INIT_COUNT
	.align		4
        /*0064*/ 	.byte	0x02, 0x4a
	.zero		1
	.zero		1


	//----- nvinfo : EIATTR_EXIT_INSTR_OFFSETS
	.align		4
        /*0068*/ 	.byte	0x04, 0x1c
        /*006a*/ 	.short	(.L_79 - .L_78)


	//   ....[0]....
.L_78:
        /*006c*/ 	.word	0x00000210


	//----- nvinfo : EIATTR_CBANK_PARAM_SIZE
	.align		4
.L_79:
        /*0070*/ 	.byte	0x03, 0x19
        /*0072*/ 	.short	0x0020


	//----- nvinfo : EIATTR_PARAM_CBANK
	.align		4
        /*0074*/ 	.byte	0x04, 0x0a
        /*0076*/ 	.short	(.L_81 - .L_80)
	.align		4
.L_80:
        /*0078*/ 	.word	index@(.nv.constant0._Z8gpu_ilp1Pffffm)
        /*007c*/ 	.short	0x0380
        /*007e*/ 	.short	0x0020


	//----- nvinfo : EIATTR_SW_WAR
	.align		4
.L_81:
        /*0080*/ 	.byte	0x04, 0x36
        /*0082*/ 	.short	(.L_83 - .L_82)
.L_82:
        /*0084*/ 	.word	0x00000008
.L_83:


//--------------------- .nv.callgraph             --------------------------
	.section	.nv.callgraph,"",@"SHT_CUDA_CALLGRAPH"
	.align	4
	.sectionentsize	8
	.align		4
        /*0000*/ 	.word	0x00000000
	.align		4
        /*0004*/ 	.word	0xffffffff
	.align		4
        /*0008*/ 	.word	0x00000000
	.align		4
        /*000c*/ 	.word	0xfffffffe
	.align		4
        /*0010*/ 	.word	0x00000000
	.align		4
        /*0014*/ 	.word	0xfffffffd
	.align		4
        /*0018*/ 	.word	0x00000000
	.align		4
        /*001c*/ 	.word	0xfffffffc


//--------------------- .text._Z15gpu_global_ilp4Pfm --------------------------
	.section	.text._Z15gpu_global_ilp4Pfm,"ax",@progbits
	.align	128
        .global         _Z15gpu_global_ilp4Pfm
        .type           _Z15gpu_global_ilp4Pfm,@function
        .size           _Z15gpu_global_ilp4Pfm,(.L_x_8 - _Z15gpu_global_ilp4Pfm)
        .other          _Z15gpu_global_ilp4Pfm,@"STO_CUDA_ENTRY STV_DEFAULT"
_Z15gpu_global_ilp4Pfm:
.text._Z15gpu_global_ilp4Pfm:
[----:B------:R-:W-:Y:S01]  /*0000*/  LDC R1, c[0x0][0x37c] ;  /* 0x0000df00ff017b82 */ /* 0x000fe20000000800 */
[----:B------:R-:W0:Y:S07]  /*0010*/  S2R R5, SR_TID.X ;  /* 0x0000000000057919 */ /* 0x000e2e0000002100 */
[----:B------:R-:W0:Y:S01]  /*0020*/  S2UR UR4, SR_CTAID.X ;  /* 0x00000000000479c3 */ /* 0x000e220000002500 */
[----:B------:R-:W1:Y:S07]  /*0030*/  LDCU.64 UR6, c[0x0][0x358] ;  /* 0x00006b00ff0677ac */ /* 0x000e6e0008000a00 */
[----:B------:R-:W0:Y:S08]  /*0040*/  LDC R0, c[0x0][0x360] ;  /* 0x0000d800ff007b82 */ /* 0x000e300000000800 */
[----:B------:R-:W2:Y:S01]  /*0050*/  LDC.64 R2, c[0x0][0x380] ;  /* 0x0000e000ff027b82 */ /* 0x000ea20000000a00 */
[----:B0-----:R-:W-:-:S05]  /*0060*/  IMAD R0, R0, UR4, R5 ;  /* 0x0000000400007c24 */ /* 0x001fca000f8e0205 */
[----:B------:R-:W-:-:S05]  /*0070*/  SHF.L.U32 R5, R0, 0x2, RZ ;  /* 0x0000000200057819 */ /* 0x000fca00000006ff */
[----:B--2---:R-:W-:-:S05]  /*0080*/  IMAD.WIDE.U32 R2, R5, 0x4, R2 ;  /* 0x0000000405027825 */ /* 0x004fca00078e0002 */
[----:B-1----:R0:W5:Y:S04]  /*0090*/  LDG.E R5, desc[UR6][R2.64] ;  /* 0x0000000602057981 */ /* 0x002168000c1e1900 */
[----:B------:R0:W5:Y:S04]  /*00a0*/  LDG.E R7, desc[UR6][R2.64+0x4] ;  /* 0x0000040602077981 */ /* 0x000168000c1e1900 */
[----:B------:R0:W5:Y:S04]  /*00b0*/  LDG.E R9, desc[UR6][R2.64+0x8] ;  /* 0x0000080602097981 */ /* 0x000168000c1e1900 */
[----:B------:R0:W5:Y:S01]  /*00c0*/  LDG.E R11, desc[UR6][R2.64+0xc] ;  /* 0x00000c06020b7981 */ /* 0x000162000c1e1900 */
[----:B------:R-:W-:-:S05]  /*00d0*/  UMOV UR4, URZ ;  /* 0x000000ff00047c82 */ /* 0x000fca0008000000 */
.L_x_0:
[----:B-----5:R-:W-:Y:S01]  /*00e0*/  FMUL R5, R5, 3 ;  /* 0x4040000005057820 */ /* 0x020fe20000400000 */
[----:B------:R-:W-:Y:S01]  /*00f0*/  FMUL R7, R7, 3 ;  /* 0x4040000007077820 */ /* 0x000fe20000400000 */
        /* <DEDUP_REMOVED lines=46> */
[----:B------:R-:W-:Y:S01]  /*03e0*/  UIADD3 UR4, UPT, UPT, UR4, 0x10, URZ ;  /* 0x0000001004047890 */ /* 0x000fe2000fffe0ff */
[----:B------:R-:W-:Y:S01]  /*03f0*/  FMUL R5, R5, 3 ;  /* 0x4040000005057820 */ /* 0x000fe20000400000 */
[----:B------:R-:W-:Y:S01]  /*0400*/  FMUL R7, R7, 3 ;  /* 0x4040000007077820 */ /* 0x000fe20000400000 */
[----:B------:R-:W-:Y:S01]  /*0410*/  FMUL R9, R9, 3 ;  /* 0x4040000009097820 */ /* 0x000fe20000400000 */
[----:B------:R-:W-:Y:S01]  /*0420*/  FMUL R11, R11, 3 ;  /* 0x404000000b0b7820 */ /* 0x000fe20000400000 */
[----:B------:R-:W-:Y:S01]  /*0430*/  UISETP.NE.AND UP0, UPT, UR4, 0x80000, UPT ;  /* 0x000800000400788c */ /* 0x000fe2000bf05270 */
        /* <DEDUP_REMOVED lines=12> */
[----:B------:R-:W-:Y:S06]  /*0500*/  BRA.U UP0, `(.L_x_0) ;  /* 0xfffffff900f47547 */ /* 0x000fec000b83ffff */
[----:B------:R-:W-:Y:S04]  /*0510*/  STG.E desc[UR6][R2.64], R5 ;  /* 0x0000000502007986 */ /* 0x000fe8000c101906 */
[----:B------:R-:W-:Y:S04]  /*0520*/  STG.E desc[UR6][R2.64+0x4], R7 ;  /* 0x0000040702007986 */ /* 0x000fe8000c101906 */
[----:B------:R-:W-:Y:S04]  /*0530*/  STG.E desc[UR6][R2.64+0x8], R9 ;  /* 0x0000080902007986 */ /* 0x000fe8000c101906 */
[----:B------:R-:W-:Y:S01]  /*0540*/  STG.E desc[UR6][R2.64+0xc], R11 ;  /* 0x00000c0b02007986 */ /* 0x000fe2000c101906 */
[----:B------:R-:W-:Y:S05]  /*0550*/  EXIT ;  /* 0x000000000000794d */ /* 0x000fea0003800000 */
.L_x_1:
[----:B------:R-:W-:-:S00]  /*0560*/  BRA `(.L_x_1) ;  /* 0xfffffffc00fc7947 */ /* 0x000fc0000383ffff */
[----:B------:R-:W-:-:S00]  /*0570*/  NOP ;  /* 0x0000000000007918 */ /* 0x000fc00000000000 */
        /* <DEDUP_REMOVED lines=8> */
.L_x_8:


//--------------------- .text._Z15gpu_global_ilp1Pfm --------------------------
	.section	.text._Z15gpu_global_ilp1Pfm,"ax",@progbits
	.align	128
        .global         _Z15gpu_global_ilp1Pfm
        .type           _Z15gpu_global_ilp1Pfm,@function
        .size           _Z15gpu_global_ilp1Pfm,(.L_x_9 - _Z15gpu_global_ilp1Pfm)
        .other          _Z15gpu_global_ilp1Pfm,@"STO_CUDA_ENTRY STV_DEFAULT"
_Z15gpu_global_ilp1Pfm:
.text._Z15gpu_global_ilp1Pfm:
[----:B------:R-:W-:Y:S01]  /*0000*/  LDC R1, c[0x0][0x37c] ;  /* 0x0000df00ff017b82 */ /* 0x000fe20000000800 */
[----:B------:R-:W0:Y:S07]  /*0010*/  S2R R0, SR_TID.X ;  /* 0x0000000000007919 */ /* 0x000e2e0000002100 */
[----:B------:R-:W0:Y:S01]  /*0020*/  S2UR UR4, SR_CTAID.X ;  /* 0x00000000000479c3 */ /* 0x000e220000002500 */
[----:B------:R-:W1:Y:S07]  /*0030*/  LDCU.64 UR6, c[0x0][0x358] ;  /* 0x00006b00ff0677ac */ /* 0x000e6e0008000a00 */
[----:B------:R-:W0:Y:S08]  /*0040*/  LDC R5, c[0x0][0x360] ;  /* 0x0000d800ff057b82 */ /* 0x000e300000000800 */
[----:B------:R-:W2:Y:S01]  /*0050*/  LDC.64 R2, c[0x0][0x380] ;  /* 0x0000e000ff027b82 */ /* 0x000ea20000000a00 */
[----:B0-----:R-:W-:-:S04]  /*0060*/  IMAD R5, R5, UR4, R0 ;  /* 0x0000000405057c24 */ /* 0x001fc8000f8e0200 */
[----:B--2---:R-:W-:-:S05]  /*0070*/  IMAD.WIDE.U32 R2, R5, 0x4, R2 ;  /* 0x0000000405027825 */ /* 0x004fca00078e0002 */
[----:B-1----:R0:W5:Y:S01]  /*0080*/  LDG.E R5, desc[UR6][R2.64] ;  /* 0x0000000602057981 */ /* 0x002162000c1e1900 */
[----:B------:R-:W-:-:S05]  /*0090*/  UMOV UR4, URZ ;  /* 0x000000ff00047c82 */ /* 0x000fca0008000000 */
.L_x_2:
[----:B-----5:R-:W-:Y:S01]  /*00a0*/  FMUL R5, R5, 3 ;  /* 0x4040000005057820 */ /* 0x020fe20000400000 */
[----:B------:R-:W-:-:S03]  /*00b0*/  UIADD3 UR4, UPT, UPT, UR4, 0x10, URZ ;  /* 0x0000001004047890 */ /* 0x000fc6000fffe0ff */
[----:B------:R-:W-:Y:S01]  /*00c0*/  FMUL R5, R5, 3 ;  /* 0x4040000005057820 */ /* 0x000fe20000400000 */
[----:B------:R-:W-:-:S03]  /*00d0*/  UISETP.NE.AND UP0, UPT, UR4, 0x80000, UPT ;  /* 0x000800000400788c */ /* 0x000fc6000bf05270 */
[----:B------:R-:W-:-:S04]  /*00e0*/  FMUL R5, R5, 3 ;  /* 0x4040000005057820 */ /* 0x000fc80000400000 */
        /* <DEDUP_REMOVED lines=12> */
[----:B------:R-:W-:Y:S01]  /*01b0*/  FMUL R5, R5, 3 ;  /* 0x4040000005057820 */ /* 0x000fe20000400000 */
[----:B------:R-:W-:Y:S06]  /*01c0*/  BRA.U UP0, `(.L_x_2) ;  /* 0xfffffffd00b47547 */ /* 0x000fec000b83ffff */
[----:B------:R-:W-:Y:S01]  /*01d0*/  STG.E desc[UR6][R2.64], R5 ;  /* 0x0000000502007986 */ /* 0x000fe2000c101906 */
[----:B------:R-:W-:Y:S05]  /*01e0*/  EXIT ;  /* 0x000000000000794d */ /* 0x000fea0003800000 */
.L_x_3:
        /* <DEDUP_REMOVED lines=9> */
.L_x_9:


//--------------------- .text._Z8gpu_ilp4Pffffm   --------------------------
	.section	.text._Z8gpu_ilp4Pffffm,"ax",@progbits
	.align	128
        .global         _Z8gpu_ilp4Pffffm
        .type           _Z8gpu_ilp4Pffffm,@function
        .size           _Z8gpu_ilp4Pffffm,(.L_x_10 - _Z8gpu_ilp4Pffffm)
        .other          _Z8gpu_ilp4Pffffm,@"STO_CUDA_ENTRY STV_DEFAULT"
_Z8gpu_ilp4Pffffm:
.text._Z8gpu_ilp4Pffffm:
[----:B------:R-:W-:Y:S08]  /*0000*/  LDC R1, c[0x0][0x37c] ;  /* 0x0000df00ff017b82 */ /* 0x000ff00000000800 */
[----:B------:R-:W0:Y:S01]  /*0010*/  LDC R0, c[0x0][0x390] ;  /* 0x0000e400ff007b82 */ /* 0x000e220000000800 */
[----:B------:R-:W1:Y:S01]  /*0020*/  LDCU UR4, c[0x0][0x388] ;  /* 0x00007100ff0477ac */ /* 0x000e620008000800 */
[----:B------:R-:W2:Y:S01]  /*0030*/  LDCU.64 UR6, c[0x0][0x358] ;  /* 0x00006b00ff0677ac */ /* 0x000ea20008000a00 */
[----:B------:R-:W3:Y:S01]  /*0040*/  LDCU UR5, c[0x0][0x38c] ;  /* 0x00007180ff0577ac */ /* 0x000ee20008000800 */
[----:B-1----:R-:W-:-:S02]  /*0050*/  MOV R5, UR4 ;  /* 0x0000000400057c02 */ /* 0x002fc40008000f00 */
[----:B------:R-:W-:Y:S02]  /*0060*/  MOV R7, UR4 ;  /* 0x0000000400077c02 */ /* 0x000fe40008000f00 */
[----:B------:R-:W-:Y:S02]  /*0070*/  MOV R9, UR4 ;  /* 0x0000000400097c02 */ /* 0x000fe40008000f00 */
[----:B------:R-:W-:Y:S01]  /*0080*/  MOV R11, UR4 ;  /* 0x00000004000b7c02 */ /* 0x000fe20008000f00 */
[----:B--23--:R-:W-:-:S06]  /*0090*/  UMOV UR4, URZ ;  /* 0x000000ff00047c82 */ /* 0x00cfcc0008000000 */
.L_x_4:
[--C-:B0-----:R-:W-:Y:S01]  /*00a0*/  FFMA R11, R11, UR5, R0.reuse ;  /* 0x000000050b0b7c23 */ /* 0x101fe20008000000 */
[--C-:B------:R-:W-:Y:S01]  /*00b0*/  FFMA R9, R9, UR5, R0.reuse ;  /* 0x0000000509097c23 */ /* 0x100fe20008000000 */
        /* <DEDUP_REMOVED lines=46> */
[----:B------:R-:W-:Y:S01]  /*03a0*/  UIADD3 UR4, UPT, UPT, UR4, 0x10, URZ ;  /* 0x0000001004047890 */ /* 0x000fe2000fffe0ff */
[--C-:B------:R-:W-:Y:S01]  /*03b0*/  FFMA R11, R11, UR5, R0.reuse ;  /* 0x000000050b0b7c23 */ /* 0x100fe20008000000 */
[--C-:B------:R-:W-:Y:S01]  /*03c0*/  FFMA R9, R9, UR5, R0.reuse ;  /* 0x0000000509097c23 */ /* 0x100fe20008000000 */
[--C-:B------:R-:W-:Y:S01]  /*03d0*/  FFMA R7, R7, UR5, R0.reuse ;  /* 0x0000000507077c23 */ /* 0x100fe20008000000 */
[--C-:B------:R-:W-:Y:S01]  /*03e0*/  FFMA R5, R5, UR5, R0.reuse ;  /* 0x0000000505057c23 */ /* 0x100fe20008000000 */
[----:B------:R-:W-:Y:S01]  /*03f0*/  UISETP.NE.AND UP0, UPT, UR4, 0x80000, UPT ;  /* 0x000800000400788c */ /* 0x000fe2000bf05270 */
        /* <DEDUP_REMOVED lines=11> */
[----:B------:R-:W-:Y:S01]  /*04b0*/  FFMA R5, R5, UR5, R0 ;  /* 0x0000000505057c23 */ /* 0x000fe20008000000 */
[----:B------:R-:W-:Y:S06]  /*04c0*/  BRA.U UP0, `(.L_x_4) ;  /* 0xfffffff900f47547 */ /* 0x000fec000b83ffff */
[----:B------:R-:W0:Y:S01]  /*04d0*/  S2R R13, SR_TID.X ;  /* 0x00000000000d7919 */ /* 0x000e220000002100 */
[----:B------:R-:W0:Y:S08]  /*04e0*/  S2UR UR4, SR_CTAID.X ;  /* 0x00000000000479c3 */ /* 0x000e300000002500 */
[----:B------:R-:W0:Y:S08]  /*04f0*/  LDC R0, c[0x0][0x360] ;  /* 0x0000d800ff007b82 */ /* 0x000e300000000800 */
[----:B------:R-:W1:Y:S01]  /*0500*/  LDC.64 R2, c[0x0][0x380] ;  /* 0x0000e000ff027b82 */ /* 0x000e620000000a00 */
[----:B0-----:R-:W-:-:S05]  /*0510*/  IMAD R0, R0, UR4, R13 ;  /* 0x0000000400007c24 */ /* 0x001fca000f8e020d */
[----:B------:R-:W-:-:S05]  /*0520*/  SHF.L.U32 R13, R0, 0x2, RZ ;  /* 0x00000002000d7819 */ /* 0x000fca00000006ff */
[----:B-1----:R-:W-:-:S05]  /*0530*/  IMAD.WIDE.U32 R2, R13, 0x4, R2 ;  /* 0x000000040d027825 */ /* 0x002fca00078e0002 */
[----:B------:R-:W-:Y:S04]  /*0540*/  STG.E desc[UR6][R2.64], R11 ;  /* 0x0000000b02007986 */ /* 0x000fe8000c101906 */
[----:B------:R-:W-:Y:S04]  /*0550*/  STG.E desc[UR6][R2.64+0x4], R9 ;  /* 0x0000040902007986 */ /* 0x000fe8000c101906 */
[----:B------:R-:W-:Y:S04]  /*0560*/  STG.E desc[UR6][R2.64+0x8], R7 ;  /* 0x0000080702007986 */ /* 0x000fe8000c101906 */
[----:B------:R-:W-:Y:S01]  /*0570*/  STG.E desc[UR6][R2.64+0xc], R5 ;  /* 0x00000c0502007986 */ /* 0x000fe2000c101906 */
[----:B------:R-:W-:Y:S05]  /*0580*/  EXIT ;  /* 0x000000000000794d */ /* 0x000fea0003800000 */
.L_x_5:
        /* <DEDUP_REMOVED lines=15> */
.L_x_10:


//--------------------- .text._Z8gpu_ilp1Pffffm   --------------------------
	.section	.text._Z8gpu_ilp1Pffffm,"ax",@progbits
	.align	128
        .global         _Z8gpu_ilp1Pffffm
        .type           _Z8gpu_ilp1Pffffm,@function
        .size           _Z8gpu_ilp1Pffffm,(.L_x_11 - _Z8gpu_ilp1Pffffm)
        .other          _Z8gpu_ilp1Pffffm,@"STO_CUDA_ENTRY STV_DEFAULT"
_Z8gpu_ilp1Pffffm:
.text._Z8gpu_ilp1Pffffm:
[----:B------:R-:W-:Y:S08]  /*0000*/  LDC R1, c[0x0][0x37c] ;  /* 0x0000df00ff017b82 */ /* 0x000ff00000000800 */
[----:B------:R-:W0:Y:S01]  /*0010*/  LDC R0, c[0x0][0x390] ;  /* 0x0000e400ff007b82 */ /* 0x000e220000000800 */
[----:B------:R-:W1:Y:S01]  /*0020*/  LDCU UR4, c[0x0][0x388] ;  /* 0x00007100ff0477ac */ /* 0x000e620008000800 */
[----:B------:R-:W2:Y:S01]  /*0030*/  LDCU.64 UR6, c[0x0][0x358] ;  /* 0x00006b00ff0677ac */ /* 0x000ea20008000a00 */
[----:B------:R-:W3:Y:S01]  /*0040*/  LDCU UR5, c[0x0][0x38c] ;  /* 0x00007180ff0577ac */ /* 0x000ee20008000800 */
[----:B-1----:R-:W-:Y:S01]  /*0050*/  MOV R5, UR4 ;  /* 0x0000000400057c02 */ /* 0x002fe20008000f00 */
[----:B--2---:R-:W-:-:S06]  /*0060*/  UMOV UR4, URZ ;  /* 0x000000ff00047c82 */ /* 0x004fcc0008000000 */
.L_x_6:
[----:B0--3--:R-:W-:Y:S01]  /*0070*/  FFMA R5, R5, UR5, R0 ;  /* 0x0000000505057c23 */ /* 0x009fe20008000000 */
[----:B------:R-:W-:-:S03]  /*0080*/  UIADD3 UR4, UPT, UPT, UR4, 0x10, URZ ;  /* 0x0000001004047890 */ /* 0x000fc6000fffe0ff */
[----:B------:R-:W-:Y:S01]  /*0090*/  FFMA R5, R5, UR5, R0 ;  /* 0x0000000505057c23 */ /* 0x000fe20008000000 */
[----:B------:R-:W-:-:S03]  /*00a0*/  UISETP.NE.AND UP0, UPT, UR4, 0x80000, UPT ;  /* 0x000800000400788c */ /* 0x000fc6000bf05270 */
[----:B------:R-:W-:-:S04]  /*00b0*/  FFMA R5, R5, UR5, R0 ;  /* 0x0000000505057c23 */ /* 0x000fc80008000000 */
        /* <DEDUP_REMOVED lines=12> */
[----:B------:R-:W-:Y:S01]  /*0180*/  FFMA R5, R5, UR5, R0 ;  /* 0x0000000505057c23 */ /* 0x000fe20008000000 */
[----:B------:R-:W-:Y:S06]  /*0190*/  BRA.U UP0, `(.L_x_6) ;  /* 0xfffffffd00b47547 */ /* 0x000fec000b83ffff */
[----:B------:R-:W0:Y:S01]  /*01a0*/  S2R R0, SR_TID.X ;  /* 0x0000000000007919 */ /* 0x000e220000002100 */
[----:B------:R-:W0:Y:S08]  /*01b0*/  S2UR UR4, SR_CTAID.X ;  /* 0x00000000000479c3 */ /* 0x000e300000002500 */
[----:B------:R-:W0:Y:S08]  /*01c0*/  LDC R7, c[0x0][0x360] ;  /* 0x0000d800ff077b82 */ /* 0x000e300000000800 */
[----:B------:R-:W1:Y:S01]  /*01d0*/  LDC.64 R2, c[0x0][0x380] ;  /* 0x0000e000ff027b82 */ /* 0x000e620000000a00 */
[----:B0-----:R-:W-:-:S04]  /*01e0*/  IMAD R7, R7, UR4, R0 ;  /* 0x0000000407077c24 */ /* 0x001fc8000f8e0200 */
[----:B-1----:R-:W-:-:S05]  /*01f0*/  IMAD.WIDE.U32 R2, R7, 0x4, R2 ;  /* 0x0000000407027825 */ /* 0x002fca00078e0002 */
[----:B------:R-:W-:Y:S01]  /*0200*/  STG.E desc[UR6][R2.64], R5 ;  /* 0x0000000502007986 */ /* 0x000fe2000c101906 */
[----:B------:R-:W-:Y:S05]  /*0210*/  EXIT ;  /* 0x000000000000794d */ /* 0x000fea0003800000 */
.L_x_7:
        /* <DEDUP_REMOVED lines=14> */
.L_x_11:


//--------------------- .nv.shared.reserved.0     --------------------------
	.section	.nv.shared.reserved.0,"aw",@nobits
	.weak		__nv_reservedSMEM_offset_0_alias
	.size		__nv_reservedSMEM_offset_0_alias, 0, 64
	.other		__nv_reservedSMEM_offset_0_alias,@"STO_CUDA_RESERVED_SHARED STV_DEFAULT"
__nv_reservedSMEM_offset_0_alias:
	.zero		0
	.zero		64


//--------------------- .nv.constant0._Z15gpu_global_ilp4Pfm --------------------------
	.section	.nv.constant0._Z15gpu_global_ilp4Pfm,"a",@progbits
	.sectionflags	@""
	.align	4
.nv.constant0._Z15gpu_global_ilp4Pfm:
	.zero		912


//--------------------- .nv.constant0._Z15gpu_global_ilp1Pfm --------------------------
	.section	.nv.constant0._Z15gpu_global_ilp1Pfm,"a",@progbits
	.sectionflags	@""
	.align	4
.nv.constant0._Z15gpu_global_ilp1Pfm:
	.zero		912


//--------------------- .nv.constant0._Z8gpu_ilp4Pffffm --------------------------
	.section	.nv.constant0._Z8gpu_ilp4Pffffm,"a",@progbits
	.sectionflags	@""
	.align	4
.nv.constant0._Z8gpu_ilp4Pffffm:
	.zero		928


//--------------------- .nv.constant0._Z8gpu_ilp1Pffffm --------------------------
	.section	.nv.constant0._Z8gpu_ilp1Pffffm,"a",@progbits
	.sectionflags	@""
	.align	4
.nv.constant0._Z8gpu_ilp1Pffffm:
	.zero		928


//--------------------- SYMBOLS --------------------------

	.type		.nv.reservedSmem.offset0,@object
	.size		.nv.reservedSmem.offset0,0x4
